//
// Generated by NVIDIA NVVM Compiler
//
// Compiler Build ID: CL-36424714
// Cuda compilation tools, release 13.0, V13.0.88
// Based on NVVM 20.0.0
//

.version 9.0
.target sm_100
.address_size 64

	// .globl	_Z15printCoordinatePiii
.extern .func  (.param .b32 func_retval0) vprintf
(
	.param .b64 vprintf_param_0,
	.param .b64 vprintf_param_1
)
;
.global .align 1 .b8 $str[77] = {116, 104, 114, 101, 97, 100, 95, 105, 100, 40, 37, 100, 44, 37, 100, 41, 32, 98, 108, 111, 99, 107, 95, 105, 100, 40, 37, 100, 44, 37, 100, 41, 32, 99, 111, 111, 114, 100, 105, 110, 97, 116, 101, 40, 37, 100, 44, 37, 100, 41, 103, 108, 111, 98, 97, 108, 32, 105, 110, 100, 101, 120, 32, 37, 50, 100, 32, 105, 118, 97, 108, 32, 37, 50, 100, 10};

.visible .entry _Z15printCoordinatePiii(
	.param .u64 .ptr .align 1 _Z15printCoordinatePiii_param_0,
	.param .u32 _Z15printCoordinatePiii_param_1,
	.param .u32 _Z15printCoordinatePiii_param_2
)
{
	.local .align 16 .b8 	__local_depot0[32];
	.reg .b64 	%SP;
	.reg .b64 	%SPL;
	.reg .b32 	%r<14>;
	.reg .b64 	%rd<9>;

	mov.u64 	%SPL, __local_depot0;
	cvta.local.u64 	%SP, %SPL;
	ld.param.u64 	%rd1, [_Z15printCoordinatePiii_param_0];
	ld.param.u32 	%r1, [_Z15printCoordinatePiii_param_1];
	cvta.to.global.u64 	%rd2, %rd1;
	add.u64 	%rd3, %SP, 0;
	add.u64 	%rd4, %SPL, 0;
	mov.u32 	%r2, %tid.x;
	mov.u32 	%r3, %ctaid.x;
	mov.u32 	%r4, %ntid.x;
	mad.lo.s32 	%r5, %r3, %r4, %r2;
	mov.u32 	%r6, %tid.y;
	mov.u32 	%r7, %ctaid.y;
	mov.u32 	%r8, %ntid.y;
	mad.lo.s32 	%r9, %r7, %r8, %r6;
	mad.lo.s32 	%r10, %r1, %r9, %r5;
	mul.wide.u32 	%rd5, %r10, 4;
	add.s64 	%rd6, %rd2, %rd5;
	ld.global.u32 	%r11, [%rd6];
	st.local.v4.u32 	[%rd4], {%r2, %r6, %r3, %r7};
	st.local.v4.u32 	[%rd4+16], {%r5, %r9, %r10, %r11};
	mov.u64 	%rd7, $str;
	cvta.global.u64 	%rd8, %rd7;
	{ // callseq 0, 0
	.param .b64 param0;
	st.param.b64 	[param0], %rd8;
	.param .b64 param1;
	st.param.b64 	[param1], %rd3;
	.param .b32 retval0;
	call.uni (retval0), 
	vprintf, 
	(
	param0, 
	param1
	);
	ld.param.b32 	%r12, [retval0];
	} // callseq 0
	ret;

}


// ===== COMPILED SASS (sm_100) =====

	.target	sm_100

	.elftype	@"ET_EXEC"


//--------------------- .note.nv.tkinfo           --------------------------
	.section	.note.nv.tkinfo,"",@"SHT_NOTE"
	.sectionflags	@"SHF_NOTE_NV_TKINFO"
	.tkinfo
        /*0018*/ 	.word	0x00000002
        /*0030*/ 	.string	""
        /*0030*/ 	.string	"ptxas"
        /*0030*/ 	.string	"Cuda compilation tools, release 13.0, V13.0.88"
        /*0030*/ 	.string	"Build cuda_13.0.r13.0/compiler.36424714_0"
        /*0030*/ 	.string	"-arch sm_100 -m 64 "



//--------------------- .note.nv.cuinfo           --------------------------
	.section	.note.nv.cuinfo,"",@"SHT_NOTE"
	.sectionflags	@"SHF_NOTE_NV_CUINFO"
        /*0018*/ 	.short	0x0002
        /*001a*/ 	.short	0x0064
        /*001c*/ 	.short	0x0082
	.zero		2


//--------------------- .nv.info                  --------------------------
	.section	.nv.info,"",@"SHT_CUDA_INFO"
	.align	4


	//----- nvinfo : EIATTR_REGCOUNT
	.align		4
        /*0000*/ 	.byte	0x04, 0x2f
        /*0002*/ 	.short	(.L_2 - .L_1)
	.align		4
.L_1:
        /*0004*/ 	.word	index@(_Z15printCoordinatePiii)
        /*0008*/ 	.word	0x00000018


	//----- nvinfo : EIATTR_FRAME_SIZE
	.align		4
.L_2:
        /*000c*/ 	.byte	0x04, 0x11
        /*000e*/ 	.short	(.L_4 - .L_3)
	.align		4
.L_3:
        /*0010*/ 	.word	index@(_Z15printCoordinatePiii)
        /*0014*/ 	.word	0x00000020


	//----- nvinfo : EIATTR_MIN_STACK_SIZE
	.align		4
.L_4:
        /*0018*/ 	.byte	0x04, 0x12
        /*001a*/ 	.short	(.L_6 - .L_5)
	.align		4
.L_5:
        /*001c*/ 	.word	index@(_Z15printCoordinatePiii)
        /*0020*/ 	.word	0x00000020
.L_6:


//--------------------- .nv.compat                --------------------------
	.section	.nv.compat,"",@"SHT_CUDA_COMPAT_INFO"
	.align	4
        /*0000*/ 	.byte	0x02, 0x09, 0x00, 0x00, 0x02, 0x02, 0x01, 0x00, 0x02, 0x05, 0x05, 0x00, 0x03, 0x07, 0x01, 0x01
        /*0010*/ 	.byte	0x02, 0x03, 0x00, 0x00, 0x02, 0x06, 0x01, 0x00, 0x04, 0x0b, 0x08, 0x00, 0x09, 0x00, 0x00, 0x00
        /*0020*/ 	.byte	0x00, 0x00, 0x00, 0x00


//--------------------- .nv.info._Z15printCoordinatePiii --------------------------
	.section	.nv.info._Z15printCoordinatePiii,"",@"SHT_CUDA_INFO"
	.sectionflags	@""
	.align	4


	//----- nvinfo : EIATTR_CUDA_API_VERSION
	.align		4
        /*0000*/ 	.byte	0x04, 0x37
        /*0002*/ 	.short	(.L_8 - .L_7)
.L_7:
        /*0004*/ 	.word	0x00000082


	//----- nvinfo : EIATTR_KPARAM_INFO
	.align		4
.L_8:
        /*0008*/ 	.byte	0x04, 0x17
        /*000a*/ 	.short	(.L_10 - .L_9)
.L_9:
        /*000c*/ 	.word	0x00000000
        /*0010*/ 	.short	0x0002
        /*0012*/ 	.short	0x000c
        /*0014*/ 	.byte	0x00, 0xf0, 0x11, 0x00


	//----- nvinfo : EIATTR_KPARAM_INFO
	.align		4
.L_10:
        /*0018*/ 	.byte	0x04, 0x17
        /*001a*/ 	.short	(.L_12 - .L_11)
.L_11:
        /*001c*/ 	.word	0x00000000
        /*0020*/ 	.short	0x0001
        /*0022*/ 	.short	0x0008
        /*0024*/ 	.byte	0x00, 0xf0, 0x11, 0x00


	//----- nvinfo : EIATTR_KPARAM_INFO
	.align		4
.L_12:
        /*0028*/ 	.byte	0x04, 0x17
        /*002a*/ 	.short	(.L_14 - .L_13)
.L_13:
        /*002c*/ 	.word	0x00000000
        /*0030*/ 	.short	0x0000
        /*0032*/ 	.short	0x0000
        /*0034*/ 	.byte	0x00, 0xf5, 0x21, 0x00


	//----- nvinfo : EIATTR_SPARSE_MMA_MASK
	.align		4
.L_14:
        /*0038*/ 	.byte	0x03, 0x50
        /*003a*/ 	.short	0x0000


	//----- nvinfo : EIATTR_MAXREG_COUNT
	.align		4
        /*003c*/ 	.byte	0x03, 0x1b
        /*003e*/ 	.short	0x00ff


	//----- nvinfo : EIATTR_EXTERNS
	.align		4
        /*0040*/ 	.byte	0x04, 0x0f
        /*0042*/ 	.short	(.L_16 - .L_15)


	//   ....[0]....
	.align		4
.L_15:
        /*0044*/ 	.word	index@(vprintf)


	//----- nvinfo : EIATTR_MERCURY_ISA_VERSION
	.align		4
.L_16:
        /*0048*/ 	.byte	0x03, 0x5f
        /*004a*/ 	.short	0x0101


	//----- nvinfo : EIATTR_VRC_CTA_INIT_COUNT
	.align		4
        /*004c*/ 	.byte	0x02, 0x4a
	.zero		1
	.zero		1


	//----- nvinfo : EIATTR_SYSCALL_OFFSETS
	.align		4
        /*0050*/ 	.byte	0x04, 0x46
        /*0052*/ 	.short	(.L_18 - .L_17)


	//   ....[0]....
.L_17:
        /*0054*/ 	.word	0x000001c0


	//----- nvinfo : EIATTR_EXIT_INSTR_OFFSETS
	.align		4
.L_18:
        /*0058*/ 	.byte	0x04, 0x1c
        /*005a*/ 	.short	(.L_20 - .L_19)


	//   ....[0]....
.L_19:
        /*005c*/ 	.word	0x000001d0


	//----- nvinfo : EIATTR_CBANK_PARAM_SIZE
	.align		4
.L_20:
        /*0060*/ 	.byte	0x03, 0x19
        /*0062*/ 	.short	0x0010


	//----- nvinfo : EIATTR_PARAM_CBANK
	.align		4
        /*0064*/ 	.byte	0x04, 0x0a
        /*0066*/ 	.short	(.L_22 - .L_21)
	.align		4
.L_21:
        /*0068*/ 	.word	index@(.nv.constant0._Z15printCoordinatePiii)
        /*006c*/ 	.short	0x0380
        /*006e*/ 	.short	0x0010


	//----- nvinfo : EIATTR_SW_WAR
	.align		4
.L_22:
        /*0070*/ 	.byte	0x04, 0x36
        /*0072*/ 	.short	(.L_24 - .L_23)
.L_23:
        /*0074*/ 	.word	0x00000008
.L_24:


//--------------------- .nv.callgraph             --------------------------
	.section	.nv.callgraph,"",@"SHT_CUDA_CALLGRAPH"
	.align	4
	.sectionentsize	8
	.align		4
        /*0000*/ 	.word	0x00000000
	.align		4
        /*0004*/ 	.word	0xffffffff
	.align		4
        /*0008*/ 	.word	index@(_Z15printCoordinatePiii)
	.align		4
        /*000c*/ 	.word	index@(vprintf)
	.align		4
        /*0010*/ 	.word	0x00000000
	.align		4
        /*0014*/ 	.word	0xfffffffe
	.align		4
        /*0018*/ 	.word	0x00000000
	.align		4
        /*001c*/ 	.word	0xfffffffd
	.align		4
        /*0020*/ 	.word	0x00000000
	.align		4
        /*0024*/ 	.word	0xfffffffc


//--------------------- .nv.constant4             --------------------------
	.section	.nv.constant4,"a",@progbits
	.align	8
	.align		8
.nv.constant4:
        /*0000*/ 	.dword	vprintf
	.align		8
        /*0008*/ 	.dword	$str


//--------------------- .text._Z15printCoordinatePiii --------------------------
	.section	.text._Z15printCoordinatePiii,"ax",@progbits
	.align	128
        .global         _Z15printCoordinatePiii
        .type           _Z15printCoordinatePiii,@function
        .size           _Z15printCoordinatePiii,(.L_x_2 - _Z15printCoordinatePiii)
        .other          _Z15printCoordinatePiii,@"STO_CUDA_ENTRY STV_DEFAULT"
_Z15printCoordinatePiii:
.text._Z15printCoordinatePiii:
[----:B------:R-:W0:Y:S01]  /*0000*/  LDC R1, c[0x0][0x37c] ;  /* 0x0000df00ff017b82 */ /* 0x000e220000000800 */
[----:B------:R-:W1:Y:S01]  /*0010*/  S2R R16, SR_TID.X ;  /* 0x0000000000107919 */ /* 0x000e620000002100 */
[----:B------:R-:W2:Y:S06]  /*0020*/  LDCU UR6, c[0x0][0x2fc] ;  /* 0x00005f80ff0677ac */ /* 0x000eac0008000800 */
[----:B------:R-:W3:Y:S01]  /*0030*/  LDC.64 R2, c[0x0][0x380] ;  /* 0x0000e000ff027b82 */ /* 0x000ee20000000a00 */
[----:B0-----:R-:W-:Y:S01]  /*0040*/  IADD3 R1, PT, PT, R1, -0x20, RZ ;  /* 0xffffffe001017810 */ /* 0x001fe20007ffe0ff */
[----:B------:R-:W1:Y:S01]  /*0050*/  S2R R18, SR_CTAID.X ;  /* 0x0000000000127919 */ /* 0x000e620000002500 */
[----:B------:R-:W1:Y:S01]  /*0060*/  LDCU UR7, c[0x0][0x360] ;  /* 0x00006c00ff0777ac */ /* 0x000e620008000800 */
[----:B------:R-:W0:Y:S01]  /*0070*/  S2R R17, SR_TID.Y ;  /* 0x0000000000117919 */ /* 0x000e220000002200 */
[----:B------:R-:W0:Y:S01]  /*0080*/  LDCU UR8, c[0x0][0x364] ;  /* 0x00006c80ff0877ac */ /* 0x000e220008000800 */
[----:B------:R-:W0:Y:S01]  /*0090*/  S2R R19, SR_CTAID.Y ;  /* 0x0000000000137919 */ /* 0x000e220000002600 */
[----:B------:R-:W4:Y:S01]  /*00a0*/  LDCU UR9, c[0x0][0x388] ;  /* 0x00007100ff0977ac */ /* 0x000f220008000800 */
[----:B------:R-:W5:Y:S01]  /*00b0*/  LDCU.64 UR4, c[0x0][0x358] ;  /* 0x00006b00ff0477ac */ /* 0x000f620008000a00 */
[----:B-1----:R-:W-:-:S02]  /*00c0*/  IMAD R8, R18, UR7, R16 ;  /* 0x0000000712087c24 */ /* 0x002fc4000f8e0210 */
[----:B0-----:R-:W-:-:S04]  /*00d0*/  IMAD R9, R19, UR8, R17 ;  /* 0x0000000813097c24 */ /* 0x001fc8000f8e0211 */
[----:B----4-:R-:W-:Y:S01]  /*00e0*/  IMAD R10, R9, UR9, R8 ;  /* 0x00000009090a7c24 */ /* 0x010fe2000f8e0208 */
[----:B------:R-:W-:Y:S01]  /*00f0*/  MOV R0, 0x0 ;  /* 0x0000000000007802 */ /* 0x000fe20000000f00 */
[----:B------:R0:W-:Y:S01]  /*0100*/  STL.128 [R1], R16 ;  /* 0x0000001001007387 */ /* 0x0001e20000100c00 */
[----:B------:R-:W1:Y:S01]  /*0110*/  LDCU.64 UR8, c[0x4][0x8] ;  /* 0x01000100ff0877ac */ /* 0x000e620008000a00 */
[----:B---3--:R-:W-:-:S05]  /*0120*/  IMAD.WIDE.U32 R2, R10, 0x4, R2 ;  /* 0x000000040a027825 */ /* 0x008fca00078e0002 */
[----:B-----5:R-:W3:Y:S01]  /*0130*/  LDG.E R11, desc[UR4][R2.64] ;  /* 0x00000004020b7981 */ /* 0x020ee2000c1e1900 */
[----:B------:R-:W4:Y:S01]  /*0140*/  LDCU UR4, c[0x0][0x2f8] ;  /* 0x00005f00ff0477ac */ /* 0x000f220008000800 */
[----:B------:R0:W0:Y:S01]  /*0150*/  LDC.64 R12, c[0x4][R0] ;  /* 0x01000000000c7b82 */ /* 0x0000220000000a00 */
[----:B-1----:R-:W-:Y:S02]  /*0160*/  MOV R4, UR8 ;  /* 0x0000000800047c02 */ /* 0x002fe40008000f00 */
[----:B------:R-:W-:Y:S02]  /*0170*/  MOV R5, UR9 ;  /* 0x0000000900057c02 */ /* 0x000fe40008000f00 */
[----:B----4-:R-:W-:-:S04]  /*0180*/  IADD3 R6, P0, PT, R1, UR4, RZ ;  /* 0x0000000401067c10 */ /* 0x010fc8000ff1e0ff */
[----:B--2---:R-:W-:Y:S01]  /*0190*/  IADD3.X R7, PT, PT, RZ, UR6, RZ, P0, !PT ;  /* 0x00000006ff077c10 */ /* 0x004fe200087fe4ff */
[----:B0--3--:R1:W-:Y:S08]  /*01a0*/  STL.128 [R1+0x10], R8 ;  /* 0x0000100801007387 */ /* 0x0093f00000100c00 */
[----:B------:R-:W-:-:S07]  /*01b0*/  LEPC R20, `(.L_x_0) ;  /* 0x000000001014794e */ /* 0x000fce0000000000 */
[----:B-1----:R-:W-:Y:S05]  /*01c0*/  CALL.ABS.NOINC R12 ;  /* 0x000000000c007343 */ /* 0x002fea0003c00000 */
.L_x_0:
[----:B------:R-:W-:Y:S05]  /*01d0*/  EXIT ;  /* 0x000000000000794d */ /* 0x000fea0003800000 */
.L_x_1:
[----:B------:R-:W-:-:S00]  /*01e0*/  BRA `(.L_x_1) ;  /* 0xfffffffc00fc7947 */ /* 0x000fc0000383ffff */
[----:B------:R-:W-:-:S00]  /*01f0*/  NOP ;  /* 0x0000000000007918 */ /* 0x000fc00000000000 */
        /* <DEDUP_REMOVED lines=8> */
.L_x_2:


//--------------------- .nv.global.init           --------------------------
	.section	.nv.global.init,"aw",@progbits
.nv.global.init:
	.type		$str,@object
	.size		$str,(.L_0 - $str)
$str:
        /*0000*/ 	.byte	0x74, 0x68, 0x72, 0x65, 0x61, 0x64, 0x5f, 0x69, 0x64, 0x28, 0x25, 0x64, 0x2c, 0x25, 0x64, 0x29
        /*0010*/ 	.byte	0x20, 0x62, 0x6c, 0x6f, 0x63, 0x6b, 0x5f, 0x69, 0x64, 0x28, 0x25, 0x64, 0x2c, 0x25, 0x64, 0x29
        /*0020*/ 	.byte	0x20, 0x63, 0x6f, 0x6f, 0x72, 0x64, 0x69, 0x6e, 0x61, 0x74, 0x65, 0x28, 0x25, 0x64, 0x2c, 0x25
        /*0030*/ 	.byte	0x64, 0x29, 0x67, 0x6c, 0x6f, 0x62, 0x61, 0x6c, 0x20, 0x69, 0x6e, 0x64, 0x65, 0x78, 0x20, 0x25
        /*0040*/ 	.byte	0x32, 0x64, 0x20, 0x69, 0x76, 0x61, 0x6c, 0x20, 0x25, 0x32, 0x64, 0x0a, 0x00
.L_0:


//--------------------- .nv.shared.reserved.0     --------------------------
	.section	.nv.shared.reserved.0,"aw",@nobits
	.weak		__nv_reservedSMEM_offset_0_alias
	.size		__nv_reservedSMEM_offset_0_alias, 0, 64
	.other		__nv_reservedSMEM_offset_0_alias,@"STO_CUDA_RESERVED_SHARED STV_DEFAULT"
__nv_reservedSMEM_offset_0_alias:
	.zero		0
	.zero		64


//--------------------- .nv.constant0._Z15printCoordinatePiii --------------------------
	.section	.nv.constant0._Z15printCoordinatePiii,"a",@progbits
	.sectionflags	@""
	.align	4
.nv.constant0._Z15printCoordinatePiii:
	.zero		912


//--------------------- SYMBOLS --------------------------

	.type		.nv.reservedSmem.offset0,@object
	.size		.nv.reservedSmem.offset0,0x4
	.type		vprintf,@function
